	.headerflags	@"EF_CUDA_TEXMODE_UNIFIED EF_CUDA_64BIT_ADDRESS EF_CUDA_ACCELERATORS EF_CUDA_SM90 EF_CUDA_VIRTUAL_SM(EF_CUDA_SM90)"
	.elftype	@"ET_EXEC"


//--------------------- .nv.info                  --------------------------
	.section	.nv.info,"",@"SHT_CUDA_INFO"
	.align	4


	//----- nvinfo : EIATTR_REGCOUNT
	.align		4
        /*0000*/ 	.byte	0x04, 0x2f
        /*0002*/ 	.short	(.L_1 - .L_0)
	.align		4
.L_0:
        /*0004*/ 	.word	index@(triton_poi_fused_convolution_leaky_relu_0)
        /*0008*/ 	.word	0x00000012


	//----- nvinfo : EIATTR_MIN_STACK_SIZE
	.align		4
.L_1:
        /*000c*/ 	.byte	0x04, 0x12
        /*000e*/ 	.short	(.L_3 - .L_2)
	.align		4
.L_2:
        /*0010*/ 	.word	index@(triton_poi_fused_convolution_leaky_relu_0)
        /*0014*/ 	.word	0x00000000


	//----- nvinfo : EIATTR_FRAME_SIZE
	.align		4
.L_3:
        /*0018*/ 	.byte	0x04, 0x11
        /*001a*/ 	.short	(.L_5 - .L_4)
	.align		4
.L_4:
        /*001c*/ 	.word	index@(triton_poi_fused_convolution_leaky_relu_0)
        /*0020*/ 	.word	0x00000000


	//----- nvinfo : EIATTR_MIN_STACK_SIZE
	.align		4
.L_5:
        /*0024*/ 	.byte	0x04, 0x12
        /*0026*/ 	.short	(.L_7 - .L_6)
	.align		4
.L_6:
        /*0028*/ 	.word	index@(triton_poi_fused_convolution_leaky_relu_0)
        /*002c*/ 	.word	0x00000000
.L_7:


//--------------------- .nv.info.triton_poi_fused_convolution_leaky_relu_0 --------------------------
	.section	.nv.info.triton_poi_fused_convolution_leaky_relu_0,"",@"SHT_CUDA_INFO"
	.sectionflags	@""
	.align	4


	//----- nvinfo : EIATTR_CUDA_API_VERSION
	.align		4
        /*0000*/ 	.byte	0x04, 0x37
        /*0002*/ 	.short	(.L_9 - .L_8)
.L_8:
        /*0004*/ 	.word	0x0000007c


	//----- nvinfo : EIATTR_KPARAM_INFO
	.align		4
.L_9:
        /*0008*/ 	.byte	0x04, 0x17
        /*000a*/ 	.short	(.L_11 - .L_10)
.L_10:
        /*000c*/ 	.word	0x00000000
        /*0010*/ 	.short	0x0002
        /*0012*/ 	.short	0x0010
        /*0014*/ 	.byte	0x00, 0xf0, 0x11, 0x00


	//----- nvinfo : EIATTR_KPARAM_INFO
	.align		4
.L_11:
        /*0018*/ 	.byte	0x04, 0x17
        /*001a*/ 	.short	(.L_13 - .L_12)
.L_12:
        /*001c*/ 	.word	0x00000000
        /*0020*/ 	.short	0x0001
        /*0022*/ 	.short	0x0008
        /*0024*/ 	.byte	0x00, 0xf4, 0x21, 0x00


	//----- nvinfo : EIATTR_KPARAM_INFO
	.align		4
.L_13:
        /*0028*/ 	.byte	0x04, 0x17
        /*002a*/ 	.short	(.L_15 - .L_14)
.L_14:
        /*002c*/ 	.word	0x00000000
        /*0030*/ 	.short	0x0000
        /*0032*/ 	.short	0x0000
        /*0034*/ 	.byte	0x00, 0xf4, 0x21, 0x00


	//----- nvinfo : EIATTR_SPARSE_MMA_MASK
	.align		4
.L_15:
        /*0038*/ 	.byte	0x03, 0x50
        /*003a*/ 	.short	0x0000


	//----- nvinfo : EIATTR_MAXREG_COUNT
	.align		4
        /*003c*/ 	.byte	0x03, 0x1b
        /*003e*/ 	.short	0x00ff


	//----- nvinfo : EIATTR_EXIT_INSTR_OFFSETS
	.align		4
        /*0040*/ 	.byte	0x04, 0x1c
        /*0042*/ 	.short	(.L_17 - .L_16)


	//   ....[0]....
.L_16:
        /*0044*/ 	.word	0x00000360


	//----- nvinfo : EIATTR_REQNTID
	.align		4
.L_17:
        /*0048*/ 	.byte	0x04, 0x10
        /*004a*/ 	.short	(.L_19 - .L_18)
.L_18:
        /*004c*/ 	.word	0x00000080
        /*0050*/ 	.word	0x00000001
        /*0054*/ 	.word	0x00000001


	//----- nvinfo : EIATTR_CBANK_PARAM_SIZE
	.align		4
.L_19:
        /*0058*/ 	.byte	0x03, 0x19
        /*005a*/ 	.short	0x0014


	//----- nvinfo : EIATTR_PARAM_CBANK
	.align		4
        /*005c*/ 	.byte	0x04, 0x0a
        /*005e*/ 	.short	(.L_21 - .L_20)
	.align		4
.L_20:
        /*0060*/ 	.word	index@(.nv.constant0.triton_poi_fused_convolution_leaky_relu_0)
        /*0064*/ 	.short	0x0210
        /*0066*/ 	.short	0x0014


	//----- nvinfo : EIATTR_SW_WAR
	.align		4
.L_21:
        /*0068*/ 	.byte	0x04, 0x36
        /*006a*/ 	.short	(.L_23 - .L_22)
.L_22:
        /*006c*/ 	.word	0x00000008
.L_23:


//--------------------- .nv.callgraph             --------------------------
	.section	.nv.callgraph,"",@"SHT_CUDA_CALLGRAPH"
	.align	4
	.sectionentsize	8
	.align		4
        /*0000*/ 	.word	0x00000000
	.align		4
        /*0004*/ 	.word	0xffffffff
	.align		4
        /*0008*/ 	.word	0x00000000
	.align		4
        /*000c*/ 	.word	0xfffffffe
	.align		4
        /*0010*/ 	.word	0x00000000
	.align		4
        /*0014*/ 	.word	0xfffffffd
	.align		4
        /*0018*/ 	.word	0x00000000
	.align		4
        /*001c*/ 	.word	0xfffffffc


//--------------------- .text.triton_poi_fused_convolution_leaky_relu_0 --------------------------
	.section	.text.triton_poi_fused_convolution_leaky_relu_0,"ax",@progbits
	.align	128
        .global         triton_poi_fused_convolution_leaky_relu_0
        .type           triton_poi_fused_convolution_leaky_relu_0,@function
        .size           triton_poi_fused_convolution_leaky_relu_0,(.L_x_1 - triton_poi_fused_convolution_leaky_relu_0)
        .other          triton_poi_fused_convolution_leaky_relu_0,@"STO_CUDA_ENTRY STV_DEFAULT"
triton_poi_fused_convolution_leaky_relu_0:
.text.triton_poi_fused_convolution_leaky_relu_0:
[----:B------:R-:W-:Y:S01]  /*0000*/  LDC R1, c[0x0][0x28] ;  /* 0x00000a00ff017b82 */ /* 0x000fe20000000800 */
[----:B------:R-:W1:Y:S07]  /*0010*/  S2R R0, SR_TID.X ;  /* 0x0000000000007919 */ /* 0x000e6e0000002100 */
[----:B------:R-:W2:Y:S01]  /*0020*/  LDC.64 R2, c[0x0][0x218] ;  /* 0x00008600ff027b82 */ /* 0x000ea20000000a00 */
[----:B------:R-:W-:Y:S01]  /*0030*/  ULDC.64 UR4, c[0x0][0x208] ;  /* 0x0000820000047ab9 */ /* 0x000fe20000000a00 */
[----:B------:R-:W3:Y:S06]  /*0040*/  S2R R5, SR_CTAID.X ;  /* 0x0000000000057919 */ /* 0x000eec0000002500 */
[----:B------:R-:W4:Y:S01]  /*0050*/  LDC.64 R8, c[0x0][0x210] ;  /* 0x00008400ff087b82 */ /* 0x000f220000000a00 */
[----:B-1----:R-:W-:-:S02]  /*0060*/  SHF.L.U32 R0, R0, 0x2, RZ ;  /* 0x0000000200007819 */ /* 0x002fc400000006ff */
[----:B---3--:R-:W-:Y:S02]  /*0070*/  SHF.R.S32.HI R4, RZ, 0x15, R5 ;  /* 0x00000015ff047819 */ /* 0x008fe40000011405 */
[----:B------:R-:W-:Y:S02]  /*0080*/  LOP3.LUT R0, R0, 0x1fc, RZ, 0xc0, !PT ;  /* 0x000001fc00007812 */ /* 0x000fe400078ec0ff */
[----:B------:R-:W-:Y:S02]  /*0090*/  SGXT R4, R4, 0x1 ;  /* 0x000000010404781a */ /* 0x000fe40000000200 */
[----:B------:R-:W-:-:S04]  /*00a0*/  LEA R5, R5, R0, 0xa ;  /* 0x0000000005057211 */ /* 0x000fc800078e50ff */
[----:B------:R-:W-:Y:S01]  /*00b0*/  LEA.HI R4, R4, R5, RZ, 0xc ;  /* 0x0000000504047211 */ /* 0x000fe200078f60ff */
[----:B----4-:R-:W-:-:S03]  /*00c0*/  IMAD.WIDE R8, R5, 0x4, R8 ;  /* 0x0000000405087825 */ /* 0x010fc600078e0208 */
[----:B------:R-:W-:Y:S01]  /*00d0*/  SHF.R.S32.HI R0, RZ, 0xc, R4 ;  /* 0x0000000cff007819 */ /* 0x000fe20000011404 */
[----:B------:R-:W-:-:S03]  /*00e0*/  VIADD R4, R4, 0x200 ;  /* 0x0000020004047836 */ /* 0x000fc60000000000 */
[----:B------:R-:W-:Y:S02]  /*00f0*/  LEA.HI R6, R0, R0, RZ, 0x5 ;  /* 0x0000000000067211 */ /* 0x000fe400078f28ff */
[----:B------:R-:W-:Y:S02]  /*0100*/  SHF.R.S32.HI R12, RZ, 0xc, R4 ;  /* 0x0000000cff0c7819 */ /* 0x000fe40000011404 */
[----:B------:R-:W-:-:S04]  /*0110*/  LOP3.LUT R7, R6, 0xffffffe0, RZ, 0xc0, !PT ;  /* 0xffffffe006077812 */ /* 0x000fc800078ec0ff */
[----:B------:R-:W-:Y:S02]  /*0120*/  IADD3 R7, R0, -R7, RZ ;  /* 0x8000000700077210 */ /* 0x000fe40007ffe0ff */
[----:B------:R-:W-:-:S03]  /*0130*/  LEA.HI R0, R12, R12, RZ, 0x5 ;  /* 0x0000000c0c007211 */ /* 0x000fc600078f28ff */
[----:B--2---:R-:W-:Y:S01]  /*0140*/  IMAD.WIDE R10, R7, 0x4, R2 ;  /* 0x00000004070a7825 */ /* 0x004fe200078e0202 */
[----:B------:R-:W-:Y:S01]  /*0150*/  LOP3.LUT R13, R0, 0xffffffe0, RZ, 0xc0, !PT ;  /* 0xffffffe0000d7812 */ /* 0x000fe200078ec0ff */
[----:B------:R-:W2:Y:S04]  /*0160*/  LDG.E.128 R4, desc[UR4][R8.64] ;  /* 0x0000000408047981 */ /* 0x000ea8000c1e1d00 */
[----:B------:R-:W2:Y:S01]  /*0170*/  LDG.E.EL R10, desc[UR4][R10.64] ;  /* 0x000000040a0a7981 */ /* 0x000ea2000c2e1900 */
[----:B------:R-:W-:-:S04]  /*0180*/  IMAD.IADD R13, R12, 0x1, -R13 ;  /* 0x000000010c0d7824 */ /* 0x000fc800078e0a0d */
[----:B------:R-:W-:Y:S02]  /*0190*/  IMAD.WIDE R2, R13, 0x4, R2 ;  /* 0x000000040d027825 */ /* 0x000fe400078e0202 */
[----:B------:R-:W3:Y:S04]  /*01a0*/  LDG.E.128 R12, desc[UR4][R8.64+0x800] ;  /* 0x00080004080c7981 */ /* 0x000ee8000c1e1d00 */
[----:B------:R-:W3:Y:S01]  /*01b0*/  LDG.E.EL R2, desc[UR4][R2.64] ;  /* 0x0000000402027981 */ /* 0x000ee2000c2e1900 */
[CC--:B--2---:R-:W-:Y:S01]  /*01c0*/  FSETP.GT.AND P6, PT, R5.reuse, -R10.reuse, PT ;  /* 0x8000000a0500720b */ /* 0x0c4fe20003fc4000 */
[----:B------:R-:W-:Y:S01]  /*01d0*/  FADD R5, R5, R10 ;  /* 0x0000000a05057221 */ /* 0x000fe20000000000 */
[-C--:B------:R-:W-:Y:S02]  /*01e0*/  FSETP.GT.AND P0, PT, R6, -R10.reuse, PT ;  /* 0x8000000a0600720b */ /* 0x080fe40003f04000 */
[----:B------:R-:W-:-:S02]  /*01f0*/  FSETP.GT.AND P1, PT, R7, -R10, PT ;  /* 0x8000000a0700720b */ /* 0x000fc40003f24000 */
[----:B------:R-:W-:Y:S02]  /*0200*/  FSETP.GT.AND P2, PT, R4, -R10, PT ;  /* 0x8000000a0400720b */ /* 0x000fe40003f44000 */
[----:B---3--:R-:W-:-:S05]  /*0210*/  FSETP.GT.AND P3, PT, R13, -R2, PT ;  /* 0x800000020d00720b */ /* 0x008fca0003f64000 */
[----:B------:R-:W-:Y:S01]  /*0220*/  @!P6 FMUL R5, R5, 0.0099999997764825820923 ;  /* 0x3c23d70a0505e820 */ /* 0x000fe20000400000 */
[-C--:B------:R-:W-:Y:S02]  /*0230*/  FSETP.GT.AND P4, PT, R14, -R2.reuse, PT ;  /* 0x800000020e00720b */ /* 0x080fe40003f84000 */
[-C--:B------:R-:W-:Y:S02]  /*0240*/  FSETP.GT.AND P5, PT, R15, -R2.reuse, PT ;  /* 0x800000020f00720b */ /* 0x080fe40003fa4000 */
[----:B------:R-:W-:Y:S01]  /*0250*/  FSETP.GT.AND P6, PT, R12, -R2, PT ;  /* 0x800000020c00720b */ /* 0x000fe20003fc4000 */
[--C-:B------:R-:W-:Y:S01]  /*0260*/  FADD R6, R6, R10.reuse ;  /* 0x0000000a06067221 */ /* 0x100fe20000000000 */
[--C-:B------:R-:W-:Y:S01]  /*0270*/  FADD R7, R7, R10.reuse ;  /* 0x0000000a07077221 */ /* 0x100fe20000000000 */
[----:B------:R-:W-:Y:S01]  /*0280*/  FADD R4, R4, R10 ;  /* 0x0000000a04047221 */ /* 0x000fe20000000000 */
[--C-:B------:R-:W-:Y:S01]  /*0290*/  FADD R13, R13, R2.reuse ;  /* 0x000000020d0d7221 */ /* 0x100fe20000000000 */
[--C-:B------:R-:W-:Y:S01]  /*02a0*/  FADD R14, R14, R2.reuse ;  /* 0x000000020e0e7221 */ /* 0x100fe20000000000 */
[--C-:B------:R-:W-:Y:S01]  /*02b0*/  FADD R15, R15, R2.reuse ;  /* 0x000000020f0f7221 */ /* 0x100fe20000000000 */
[----:B------:R-:W-:Y:S01]  /*02c0*/  FADD R12, R12, R2 ;  /* 0x000000020c0c7221 */ /* 0x000fe20000000000 */
[----:B------:R-:W-:Y:S01]  /*02d0*/  @!P0 FMUL R6, R6, 0.0099999997764825820923 ;  /* 0x3c23d70a06068820 */ /* 0x000fe20000400000 */
[----:B------:R-:W-:Y:S01]  /*02e0*/  @!P1 FMUL R7, R7, 0.0099999997764825820923 ;  /* 0x3c23d70a07079820 */ /* 0x000fe20000400000 */
[----:B------:R-:W-:Y:S01]  /*02f0*/  @!P2 FMUL R4, R4, 0.0099999997764825820923 ;  /* 0x3c23d70a0404a820 */ /* 0x000fe20000400000 */
[----:B------:R-:W-:Y:S01]  /*0300*/  @!P3 FMUL R13, R13, 0.0099999997764825820923 ;  /* 0x3c23d70a0d0db820 */ /* 0x000fe20000400000 */
[----:B------:R-:W-:Y:S01]  /*0310*/  @!P4 FMUL R14, R14, 0.0099999997764825820923 ;  /* 0x3c23d70a0e0ec820 */ /* 0x000fe20000400000 */
[----:B------:R-:W-:Y:S01]  /*0320*/  @!P5 FMUL R15, R15, 0.0099999997764825820923 ;  /* 0x3c23d70a0f0fd820 */ /* 0x000fe20000400000 */
[----:B------:R-:W-:Y:S01]  /*0330*/  @!P6 FMUL R12, R12, 0.0099999997764825820923 ;  /* 0x3c23d70a0c0ce820 */ /* 0x000fe20000400000 */
[----:B------:R-:W-:Y:S04]  /*0340*/  STG.E.128 desc[UR4][R8.64], R4 ;  /* 0x0000000408007986 */ /* 0x000fe8000c101d04 */
[----:B------:R-:W-:Y:S01]  /*0350*/  STG.E.128 desc[UR4][R8.64+0x800], R12 ;  /* 0x0008000c08007986 */ /* 0x000fe2000c101d04 */
[----:B------:R-:W-:Y:S05]  /*0360*/  EXIT ;  /* 0x000000000000794d */ /* 0x000fea0003800000 */
.L_x_0:
[----:B------:R-:W-:-:S00]  /*0370*/  BRA `(.L_x_0) ;  /* 0xfffffffc00fc7947 */ /* 0x000fc0000383ffff */
[----:B------:R-:W-:-:S00]  /*0380*/  NOP ;  /* 0x0000000000007918 */ /* 0x000fc00000000000 */
[----:B------:R-:W-:-:S00]  /*0390*/  NOP ;  /* 0x0000000000007918 */ /* 0x000fc00000000000 */
[----:B------:R-:W-:-:S00]  /*03a0*/  NOP ;  /* 0x0000000000007918 */ /* 0x000fc00000000000 */
[----:B------:R-:W-:-:S00]  /*03b0*/  NOP ;  /* 0x0000000000007918 */ /* 0x000fc00000000000 */
[----:B------:R-:W-:-:S00]  /*03c0*/  NOP ;  /* 0x0000000000007918 */ /* 0x000fc00000000000 */
[----:B------:R-:W-:-:S00]  /*03d0*/  NOP ;  /* 0x0000000000007918 */ /* 0x000fc00000000000 */
[----:B------:R-:W-:-:S00]  /*03e0*/  NOP ;  /* 0x0000000000007918 */ /* 0x000fc00000000000 */
[----:B------:R-:W-:-:S00]  /*03f0*/  NOP ;  /* 0x0000000000007918 */ /* 0x000fc00000000000 */
.L_x_1:


//--------------------- .nv.constant0.triton_poi_fused_convolution_leaky_relu_0 --------------------------
	.section	.nv.constant0.triton_poi_fused_convolution_leaky_relu_0,"a",@progbits
	.sectionflags	@""
	.align	4
.nv.constant0.triton_poi_fused_convolution_leaky_relu_0:
	.zero		548
